//
// Generated by NVIDIA NVVM Compiler
//
// Compiler Build ID: CL-36424714
// Cuda compilation tools, release 13.0, V13.0.88
// Based on NVVM 20.0.0
//

.version 9.0
.target sm_100
.address_size 64

	// .globl	_Z9vectorAddPfS_S_i

.visible .entry _Z9vectorAddPfS_S_i(
	.param .u64 .ptr .align 1 _Z9vectorAddPfS_S_i_param_0,
	.param .u64 .ptr .align 1 _Z9vectorAddPfS_S_i_param_1,
	.param .u64 .ptr .align 1 _Z9vectorAddPfS_S_i_param_2,
	.param .u32 _Z9vectorAddPfS_S_i_param_3
)
{
	.reg .pred 	%p<2>;
	.reg .b32 	%r<6>;
	.reg .b32 	%f<4>;
	.reg .b64 	%rd<11>;

	ld.param.u64 	%rd1, [_Z9vectorAddPfS_S_i_param_0];
	ld.param.u64 	%rd2, [_Z9vectorAddPfS_S_i_param_1];
	ld.param.u64 	%rd3, [_Z9vectorAddPfS_S_i_param_2];
	ld.param.u32 	%r2, [_Z9vectorAddPfS_S_i_param_3];
	mov.u32 	%r3, %ctaid.x;
	mov.u32 	%r4, %ntid.x;
	mov.u32 	%r5, %tid.x;
	mad.lo.s32 	%r1, %r3, %r4, %r5;
	setp.ge.s32 	%p1, %r1, %r2;
	@%p1 bra 	$L__BB0_2;
	cvta.to.global.u64 	%rd4, %rd1;
	cvta.to.global.u64 	%rd5, %rd2;
	cvta.to.global.u64 	%rd6, %rd3;
	mul.wide.s32 	%rd7, %r1, 4;
	add.s64 	%rd8, %rd4, %rd7;
	ld.global.f32 	%f1, [%rd8];
	add.s64 	%rd9, %rd5, %rd7;
	ld.global.f32 	%f2, [%rd9];
	add.f32 	%f3, %f1, %f2;
	add.s64 	%rd10, %rd6, %rd7;
	st.global.f32 	[%rd10], %f3;
$L__BB0_2:
	ret;

}
	// .globl	_Z19vectorAddGridStridePfS_S_i
.visible .entry _Z19vectorAddGridStridePfS_S_i(
	.param .u64 .ptr .align 1 _Z19vectorAddGridStridePfS_S_i_param_0,
	.param .u64 .ptr .align 1 _Z19vectorAddGridStridePfS_S_i_param_1,
	.param .u64 .ptr .align 1 _Z19vectorAddGridStridePfS_S_i_param_2,
	.param .u32 _Z19vectorAddGridStridePfS_S_i_param_3
)
{
	.reg .pred 	%p<7>;
	.reg .b32 	%r<31>;
	.reg .b32 	%f<16>;
	.reg .b64 	%rd<25>;

	ld.param.u64 	%rd4, [_Z19vectorAddGridStridePfS_S_i_param_0];
	ld.param.u64 	%rd5, [_Z19vectorAddGridStridePfS_S_i_param_1];
	ld.param.u64 	%rd6, [_Z19vectorAddGridStridePfS_S_i_param_2];
	ld.param.u32 	%r12, [_Z19vectorAddGridStridePfS_S_i_param_3];
	cvta.to.global.u64 	%rd1, %rd6;
	cvta.to.global.u64 	%rd2, %rd5;
	cvta.to.global.u64 	%rd3, %rd4;
	mov.u32 	%r13, %ctaid.x;
	mov.u32 	%r14, %ntid.x;
	mov.u32 	%r15, %tid.x;
	mad.lo.s32 	%r29, %r13, %r14, %r15;
	mov.u32 	%r16, %nctaid.x;
	mul.lo.s32 	%r2, %r14, %r16;
	setp.ge.s32 	%p1, %r29, %r12;
	@%p1 bra 	$L__BB1_7;
	add.s32 	%r17, %r29, %r2;
	max.s32 	%r18, %r12, %r17;
	setp.lt.s32 	%p2, %r17, %r12;
	selp.u32 	%r19, 1, 0, %p2;
	add.s32 	%r20, %r17, %r19;
	sub.s32 	%r21, %r18, %r20;
	div.u32 	%r22, %r21, %r2;
	add.s32 	%r3, %r22, %r19;
	and.b32  	%r23, %r3, 3;
	setp.eq.s32 	%p3, %r23, 3;
	@%p3 bra 	$L__BB1_4;
	add.s32 	%r24, %r3, 1;
	and.b32  	%r25, %r24, 3;
	neg.s32 	%r27, %r25;
$L__BB1_3:
	.pragma "nounroll";
	mul.wide.s32 	%rd7, %r29, 4;
	add.s64 	%rd8, %rd1, %rd7;
	add.s64 	%rd9, %rd2, %rd7;
	add.s64 	%rd10, %rd3, %rd7;
	ld.global.f32 	%f1, [%rd10];
	ld.global.f32 	%f2, [%rd9];
	add.f32 	%f3, %f1, %f2;
	st.global.f32 	[%rd8], %f3;
	add.s32 	%r29, %r29, %r2;
	add.s32 	%r27, %r27, 1;
	setp.ne.s32 	%p4, %r27, 0;
	@%p4 bra 	$L__BB1_3;
$L__BB1_4:
	setp.lt.u32 	%p5, %r3, 3;
	@%p5 bra 	$L__BB1_7;
	mul.wide.s32 	%rd15, %r2, 4;
	shl.b32 	%r26, %r2, 2;
$L__BB1_6:
	mul.wide.s32 	%rd11, %r29, 4;
	add.s64 	%rd12, %rd3, %rd11;
	ld.global.f32 	%f4, [%rd12];
	add.s64 	%rd13, %rd2, %rd11;
	ld.global.f32 	%f5, [%rd13];
	add.f32 	%f6, %f4, %f5;
	add.s64 	%rd14, %rd1, %rd11;
	st.global.f32 	[%rd14], %f6;
	add.s64 	%rd16, %rd12, %rd15;
	ld.global.f32 	%f7, [%rd16];
	add.s64 	%rd17, %rd13, %rd15;
	ld.global.f32 	%f8, [%rd17];
	add.f32 	%f9, %f7, %f8;
	add.s64 	%rd18, %rd14, %rd15;
	st.global.f32 	[%rd18], %f9;
	add.s64 	%rd19, %rd16, %rd15;
	ld.global.f32 	%f10, [%rd19];
	add.s64 	%rd20, %rd17, %rd15;
	ld.global.f32 	%f11, [%rd20];
	add.f32 	%f12, %f10, %f11;
	add.s64 	%rd21, %rd18, %rd15;
	st.global.f32 	[%rd21], %f12;
	add.s64 	%rd22, %rd19, %rd15;
	ld.global.f32 	%f13, [%rd22];
	add.s64 	%rd23, %rd20, %rd15;
	ld.global.f32 	%f14, [%rd23];
	add.f32 	%f15, %f13, %f14;
	add.s64 	%rd24, %rd21, %rd15;
	st.global.f32 	[%rd24], %f15;
	add.s32 	%r29, %r26, %r29;
	setp.lt.s32 	%p6, %r29, %r12;
	@%p6 bra 	$L__BB1_6;
$L__BB1_7:
	ret;

}
	// .globl	_Z13vectorAddSafePfS_S_i
.visible .entry _Z13vectorAddSafePfS_S_i(
	.param .u64 .ptr .align 1 _Z13vectorAddSafePfS_S_i_param_0,
	.param .u64 .ptr .align 1 _Z13vectorAddSafePfS_S_i_param_1,
	.param .u64 .ptr .align 1 _Z13vectorAddSafePfS_S_i_param_2,
	.param .u32 _Z13vectorAddSafePfS_S_i_param_3
)
{
	.reg .pred 	%p<5>;
	.reg .b32 	%r<7>;
	.reg .b32 	%f<7>;
	.reg .b64 	%rd<14>;

	ld.param.u64 	%rd2, [_Z13vectorAddSafePfS_S_i_param_0];
	ld.param.u64 	%rd3, [_Z13vectorAddSafePfS_S_i_param_1];
	ld.param.u64 	%rd4, [_Z13vectorAddSafePfS_S_i_param_2];
	ld.param.u32 	%r2, [_Z13vectorAddSafePfS_S_i_param_3];
	cvta.to.global.u64 	%rd1, %rd4;
	mov.u32 	%r3, %ctaid.x;
	mov.u32 	%r4, %ntid.x;
	mov.u32 	%r5, %tid.x;
	mad.lo.s32 	%r1, %r3, %r4, %r5;
	setp.ge.s32 	%p1, %r1, %r2;
	@%p1 bra 	$L__BB2_4;
	cvta.to.global.u64 	%rd5, %rd2;
	cvta.to.global.u64 	%rd6, %rd3;
	mul.wide.s32 	%rd7, %r1, 4;
	add.s64 	%rd8, %rd5, %rd7;
	ld.global.f32 	%f1, [%rd8];
	add.s64 	%rd9, %rd6, %rd7;
	ld.global.f32 	%f2, [%rd9];
	abs.f32 	%f3, %f1;
	setp.equ.f32 	%p2, %f3, 0f7F800000;
	abs.f32 	%f4, %f2;
	setp.equ.f32 	%p3, %f4, 0f7F800000;
	or.pred  	%p4, %p2, %p3;
	@%p4 bra 	$L__BB2_3;
	add.f32 	%f6, %f1, %f2;
	add.s64 	%rd11, %rd1, %rd7;
	st.global.f32 	[%rd11], %f6;
	bra.uni 	$L__BB2_4;
$L__BB2_3:
	add.s64 	%rd13, %rd1, %rd7;
	mov.b32 	%r6, 0;
	st.global.u32 	[%rd13], %r6;
$L__BB2_4:
	ret;

}


// ===== COMPILED SASS (sm_100) =====

	.target	sm_100

	.elftype	@"ET_EXEC"


//--------------------- .note.nv.tkinfo           --------------------------
	.section	.note.nv.tkinfo,"",@"SHT_NOTE"
	.sectionflags	@"SHF_NOTE_NV_TKINFO"
	.tkinfo
        /*0018*/ 	.word	0x00000002
        /*0030*/ 	.string	""
        /*0030*/ 	.string	"ptxas"
        /*0030*/ 	.string	"Cuda compilation tools, release 13.0, V13.0.88"
        /*0030*/ 	.string	"Build cuda_13.0.r13.0/compiler.36424714_0"
        /*0030*/ 	.string	"-arch sm_100 -m 64 "



//--------------------- .note.nv.cuinfo           --------------------------
	.section	.note.nv.cuinfo,"",@"SHT_NOTE"
	.sectionflags	@"SHF_NOTE_NV_CUINFO"
        /*0018*/ 	.short	0x0002
        /*001a*/ 	.short	0x0064
        /*001c*/ 	.short	0x0082
	.zero		2


//--------------------- .nv.info                  --------------------------
	.section	.nv.info,"",@"SHT_CUDA_INFO"
	.align	4


	//----- nvinfo : EIATTR_REGCOUNT
	.align		4
        /*0000*/ 	.byte	0x04, 0x2f
        /*0002*/ 	.short	(.L_1 - .L_0)
	.align		4
.L_0:
        /*0004*/ 	.word	index@(_Z9vectorAddPfS_S_i)
        /*0008*/ 	.word	0x0000000c


	//----- nvinfo : EIATTR_FRAME_SIZE
	.align		4
.L_1:
        /*000c*/ 	.byte	0x04, 0x11
        /*000e*/ 	.short	(.L_3 - .L_2)
	.align		4
.L_2:
        /*0010*/ 	.word	index@(_Z9vectorAddPfS_S_i)
        /*0014*/ 	.word	0x00000000


	//----- nvinfo : EIATTR_REGCOUNT
	.align		4
.L_3:
        /*0018*/ 	.byte	0x04, 0x2f
        /*001a*/ 	.short	(.L_5 - .L_4)
	.align		4
.L_4:
        /*001c*/ 	.word	index@(_Z19vectorAddGridStridePfS_S_i)
        /*0020*/ 	.word	0x0000001a


	//----- nvinfo : EIATTR_FRAME_SIZE
	.align		4
.L_5:
        /*0024*/ 	.byte	0x04, 0x11
        /*0026*/ 	.short	(.L_7 - .L_6)
	.align		4
.L_6:
        /*0028*/ 	.word	index@(_Z19vectorAddGridStridePfS_S_i)
        /*002c*/ 	.word	0x00000000


	//----- nvinfo : EIATTR_REGCOUNT
	.align		4
.L_7:
        /*0030*/ 	.byte	0x04, 0x2f
        /*0032*/ 	.short	(.L_9 - .L_8)
	.align		4
.L_8:
        /*0034*/ 	.word	index@(_Z13vectorAddSafePfS_S_i)
        /*0038*/ 	.word	0x0000000e


	//----- nvinfo : EIATTR_FRAME_SIZE
	.align		4
.L_9:
        /*003c*/ 	.byte	0x04, 0x11
        /*003e*/ 	.short	(.L_11 - .L_10)
	.align		4
.L_10:
        /*0040*/ 	.word	index@(_Z13vectorAddSafePfS_S_i)
        /*0044*/ 	.word	0x00000000


	//----- nvinfo : EIATTR_MIN_STACK_SIZE
	.align		4
.L_11:
        /*0048*/ 	.byte	0x04, 0x12
        /*004a*/ 	.short	(.L_13 - .L_12)
	.align		4
.L_12:
        /*004c*/ 	.word	index@(_Z13vectorAddSafePfS_S_i)
        /*0050*/ 	.word	0x00000000


	//----- nvinfo : EIATTR_MIN_STACK_SIZE
	.align		4
.L_13:
        /*0054*/ 	.byte	0x04, 0x12
        /*0056*/ 	.short	(.L_15 - .L_14)
	.align		4
.L_14:
        /*0058*/ 	.word	index@(_Z19vectorAddGridStridePfS_S_i)
        /*005c*/ 	.word	0x00000000


	//----- nvinfo : EIATTR_MIN_STACK_SIZE
	.align		4
.L_15:
        /*0060*/ 	.byte	0x04, 0x12
        /*0062*/ 	.short	(.L_17 - .L_16)
	.align		4
.L_16:
        /*0064*/ 	.word	index@(_Z9vectorAddPfS_S_i)
        /*0068*/ 	.word	0x00000000
.L_17:


//--------------------- .nv.compat                --------------------------
	.section	.nv.compat,"",@"SHT_CUDA_COMPAT_INFO"
	.align	4
        /*0000*/ 	.byte	0x02, 0x09, 0x00, 0x00, 0x02, 0x02, 0x01, 0x00, 0x02, 0x05, 0x05, 0x00, 0x03, 0x07, 0x01, 0x01
        /*0010*/ 	.byte	0x02, 0x03, 0x00, 0x00, 0x02, 0x06, 0x01, 0x00, 0x04, 0x0b, 0x08, 0x00, 0x01, 0x00, 0x00, 0x00
        /*0020*/ 	.byte	0x00, 0x00, 0x00, 0x00


//--------------------- .nv.info._Z13vectorAddSafePfS_S_i --------------------------
	.section	.nv.info._Z13vectorAddSafePfS_S_i,"",@"SHT_CUDA_INFO"
	.sectionflags	@""
	.align	4


	//----- nvinfo : EIATTR_CUDA_API_VERSION
	.align		4
        /*0000*/ 	.byte	0x04, 0x37
        /*0002*/ 	.short	(.L_19 - .L_18)
.L_18:
        /*0004*/ 	.word	0x00000082


	//----- nvinfo : EIATTR_KPARAM_INFO
	.align		4
.L_19:
        /*0008*/ 	.byte	0x04, 0x17
        /*000a*/ 	.short	(.L_21 - .L_20)
.L_20:
        /*000c*/ 	.word	0x00000000
        /*0010*/ 	.short	0x0003
        /*0012*/ 	.short	0x0018
        /*0014*/ 	.byte	0x00, 0xf0, 0x11, 0x00


	//----- nvinfo : EIATTR_KPARAM_INFO
	.align		4
.L_21:
        /*0018*/ 	.byte	0x04, 0x17
        /*001a*/ 	.short	(.L_23 - .L_22)
.L_22:
        /*001c*/ 	.word	0x00000000
        /*0020*/ 	.short	0x0002
        /*0022*/ 	.short	0x0010
        /*0024*/ 	.byte	0x00, 0xf5, 0x21, 0x00


	//----- nvinfo : EIATTR_KPARAM_INFO
	.align		4
.L_23:
        /*0028*/ 	.byte	0x04, 0x17
        /*002a*/ 	.short	(.L_25 - .L_24)
.L_24:
        /*002c*/ 	.word	0x00000000
        /*0030*/ 	.short	0x0001
        /*0032*/ 	.short	0x0008
        /*0034*/ 	.byte	0x00, 0xf5, 0x21, 0x00


	//----- nvinfo : EIATTR_KPARAM_INFO
	.align		4
.L_25:
        /*0038*/ 	.byte	0x04, 0x17
        /*003a*/ 	.short	(.L_27 - .L_26)
.L_26:
        /*003c*/ 	.word	0x00000000
        /*0040*/ 	.short	0x0000
        /*0042*/ 	.short	0x0000
        /*0044*/ 	.byte	0x00, 0xf5, 0x21, 0x00


	//----- nvinfo : EIATTR_SPARSE_MMA_MASK
	.align		4
.L_27:
        /*0048*/ 	.byte	0x03, 0x50
        /*004a*/ 	.short	0x0000


	//----- nvinfo : EIATTR_MAXREG_COUNT
	.align		4
        /*004c*/ 	.byte	0x03, 0x1b
        /*004e*/ 	.short	0x00ff


	//----- nvinfo : EIATTR_MERCURY_ISA_VERSION
	.align		4
        /*0050*/ 	.byte	0x03, 0x5f
        /*0052*/ 	.short	0x0101


	//----- nvinfo : EIATTR_VRC_CTA_INIT_COUNT
	.align		4
        /*0054*/ 	.byte	0x02, 0x4a
	.zero		1
	.zero		1


	//----- nvinfo : EIATTR_EXIT_INSTR_OFFSETS
	.align		4
        /*0058*/ 	.byte	0x04, 0x1c
        /*005a*/ 	.short	(.L_29 - .L_28)


	//   ....[0]....
.L_28:
        /*005c*/ 	.word	0x00000070


	//   ....[1]....
        /*0060*/ 	.word	0x00000150


	//   ....[2]....
        /*0064*/ 	.word	0x00000190


	//----- nvinfo : EIATTR_CBANK_PARAM_SIZE
	.align		4
.L_29:
        /*0068*/ 	.byte	0x03, 0x19
        /*006a*/ 	.short	0x001c


	//----- nvinfo : EIATTR_PARAM_CBANK
	.align		4
        /*006c*/ 	.byte	0x04, 0x0a
        /*006e*/ 	.short	(.L_31 - .L_30)
	.align		4
.L_30:
        /*0070*/ 	.word	index@(.nv.constant0._Z13vectorAddSafePfS_S_i)
        /*0074*/ 	.short	0x0380
        /*0076*/ 	.short	0x001c


	//----- nvinfo : EIATTR_SW_WAR
	.align		4
.L_31:
        /*0078*/ 	.byte	0x04, 0x36
        /*007a*/ 	.short	(.L_33 - .L_32)
.L_32:
        /*007c*/ 	.word	0x00000008
.L_33:


//--------------------- .nv.info._Z19vectorAddGridStridePfS_S_i --------------------------
	.section	.nv.info._Z19vectorAddGridStridePfS_S_i,"",@"SHT_CUDA_INFO"
	.sectionflags	@""
	.align	4


	//----- nvinfo : EIATTR_CUDA_API_VERSION
	.align		4
        /*0000*/ 	.byte	0x04, 0x37
        /*0002*/ 	.short	(.L_35 - .L_34)
.L_34:
        /*0004*/ 	.word	0x00000082


	//----- nvinfo : EIATTR_KPARAM_INFO
	.align		4
.L_35:
        /*0008*/ 	.byte	0x04, 0x17
        /*000a*/ 	.short	(.L_37 - .L_36)
.L_36:
        /*000c*/ 	.word	0x00000000
        /*0010*/ 	.short	0x0003
        /*0012*/ 	.short	0x0018
        /*0014*/ 	.byte	0x00, 0xf0, 0x11, 0x00


	//----- nvinfo : EIATTR_KPARAM_INFO
	.align		4
.L_37:
        /*0018*/ 	.byte	0x04, 0x17
        /*001a*/ 	.short	(.L_39 - .L_38)
.L_38:
        /*001c*/ 	.word	0x00000000
        /*0020*/ 	.short	0x0002
        /*0022*/ 	.short	0x0010
        /*0024*/ 	.byte	0x00, 0xf5, 0x21, 0x00


	//----- nvinfo : EIATTR_KPARAM_INFO
	.align		4
.L_39:
        /*0028*/ 	.byte	0x04, 0x17
        /*002a*/ 	.short	(.L_41 - .L_40)
.L_40:
        /*002c*/ 	.word	0x00000000
        /*0030*/ 	.short	0x0001
        /*0032*/ 	.short	0x0008
        /*0034*/ 	.byte	0x00, 0xf5, 0x21, 0x00


	//----- nvinfo : EIATTR_KPARAM_INFO
	.align		4
.L_41:
        /*0038*/ 	.byte	0x04, 0x17
        /*003a*/ 	.short	(.L_43 - .L_42)
.L_42:
        /*003c*/ 	.word	0x00000000
        /*0040*/ 	.short	0x0000
        /*0042*/ 	.short	0x0000
        /*0044*/ 	.byte	0x00, 0xf5, 0x21, 0x00


	//----- nvinfo : EIATTR_SPARSE_MMA_MASK
	.align		4
.L_43:
        /*0048*/ 	.byte	0x03, 0x50
        /*004a*/ 	.short	0x0000


	//----- nvinfo : EIATTR_MAXREG_COUNT
	.align		4
        /*004c*/ 	.byte	0x03, 0x1b
        /*004e*/ 	.short	0x00ff


	//----- nvinfo : EIATTR_MERCURY_ISA_VERSION
	.align		4
        /*0050*/ 	.byte	0x03, 0x5f
        /*0052*/ 	.short	0x0101


	//----- nvinfo : EIATTR_VRC_CTA_INIT_COUNT
	.align		4
        /*0054*/ 	.byte	0x02, 0x4a
	.zero		1
	.zero		1


	//----- nvinfo : EIATTR_EXIT_INSTR_OFFSETS
	.align		4
        /*0058*/ 	.byte	0x04, 0x1c
        /*005a*/ 	.short	(.L_45 - .L_44)


	//   ....[0]....
.L_44:
        /*005c*/ 	.word	0x00000090


	//   ....[1]....
        /*0060*/ 	.word	0x000003a0


	//   ....[2]....
        /*0064*/ 	.word	0x000005d0


	//----- nvinfo : EIATTR_CRS_STACK_SIZE
	.align		4
.L_45:
        /*0068*/ 	.byte	0x04, 0x1e
        /*006a*/ 	.short	(.L_47 - .L_46)
.L_46:
        /*006c*/ 	.word	0x00000000


	//----- nvinfo : EIATTR_CBANK_PARAM_SIZE
	.align		4
.L_47:
        /*0070*/ 	.byte	0x03, 0x19
        /*0072*/ 	.short	0x001c


	//----- nvinfo : EIATTR_PARAM_CBANK
	.align		4
        /*0074*/ 	.byte	0x04, 0x0a
        /*0076*/ 	.short	(.L_49 - .L_48)
	.align		4
.L_48:
        /*0078*/ 	.word	index@(.nv.constant0._Z19vectorAddGridStridePfS_S_i)
        /*007c*/ 	.short	0x0380
        /*007e*/ 	.short	0x001c


	//----- nvinfo : EIATTR_SW_WAR
	.align		4
.L_49:
        /*0080*/ 	.byte	0x04, 0x36
        /*0082*/ 	.short	(.L_51 - .L_50)
.L_50:
        /*0084*/ 	.word	0x00000008
.L_51:


//--------------------- .nv.info._Z9vectorAddPfS_S_i --------------------------
	.section	.nv.info._Z9vectorAddPfS_S_i,"",@"SHT_CUDA_INFO"
	.sectionflags	@""
	.align	4


	//----- nvinfo : EIATTR_CUDA_API_VERSION
	.align		4
        /*0000*/ 	.byte	0x04, 0x37
        /*0002*/ 	.short	(.L_53 - .L_52)
.L_52:
        /*0004*/ 	.word	0x00000082


	//----- nvinfo : EIATTR_KPARAM_INFO
	.align		4
.L_53:
        /*0008*/ 	.byte	0x04, 0x17
        /*000a*/ 	.short	(.L_55 - .L_54)
.L_54:
        /*000c*/ 	.word	0x00000000
        /*0010*/ 	.short	0x0003
        /*0012*/ 	.short	0x0018
        /*0014*/ 	.byte	0x00, 0xf0, 0x11, 0x00


	//----- nvinfo : EIATTR_KPARAM_INFO
	.align		4
.L_55:
        /*0018*/ 	.byte	0x04, 0x17
        /*001a*/ 	.short	(.L_57 - .L_56)
.L_56:
        /*001c*/ 	.word	0x00000000
        /*0020*/ 	.short	0x0002
        /*0022*/ 	.short	0x0010
        /*0024*/ 	.byte	0x00, 0xf5, 0x21, 0x00


	//----- nvinfo : EIATTR_KPARAM_INFO
	.align		4
.L_57:
        /*0028*/ 	.byte	0x04, 0x17
        /*002a*/ 	.short	(.L_59 - .L_58)
.L_58:
        /*002c*/ 	.word	0x00000000
        /*0030*/ 	.short	0x0001
        /*0032*/ 	.short	0x0008
        /*0034*/ 	.byte	0x00, 0xf5, 0x21, 0x00


	//----- nvinfo : EIATTR_KPARAM_INFO
	.align		4
.L_59:
        /*0038*/ 	.byte	0x04, 0x17
        /*003a*/ 	.short	(.L_61 - .L_60)
.L_60:
        /*003c*/ 	.word	0x00000000
        /*0040*/ 	.short	0x0000
        /*0042*/ 	.short	0x0000
        /*0044*/ 	.byte	0x00, 0xf5, 0x21, 0x00


	//----- nvinfo : EIATTR_SPARSE_MMA_MASK
	.align		4
.L_61:
        /*0048*/ 	.byte	0x03, 0x50
        /*004a*/ 	.short	0x0000


	//----- nvinfo : EIATTR_MAXREG_COUNT
	.align		4
        /*004c*/ 	.byte	0x03, 0x1b
        /*004e*/ 	.short	0x00ff


	//----- nvinfo : EIATTR_MERCURY_ISA_VERSION
	.align		4
        /*0050*/ 	.byte	0x03, 0x5f
        /*0052*/ 	.short	0x0101


	//----- nvinfo : EIATTR_VRC_CTA_INIT_COUNT
	.align		4
        /*0054*/ 	.byte	0x02, 0x4a
	.zero		1
	.zero		1


	//----- nvinfo : EIATTR_EXIT_INSTR_OFFSETS
	.align		4
        /*0058*/ 	.byte	0x04, 0x1c
        /*005a*/ 	.short	(.L_63 - .L_62)


	//   ....[0]....
.L_62:
        /*005c*/ 	.word	0x00000070


	//   ....[1]....
        /*0060*/ 	.word	0x00000130


	//----- nvinfo : EIATTR_CBANK_PARAM_SIZE
	.align		4
.L_63:
        /*0064*/ 	.byte	0x03, 0x19
        /*0066*/ 	.short	0x001c


	//----- nvinfo : EIATTR_PARAM_CBANK
	.align		4
        /*0068*/ 	.byte	0x04, 0x0a
        /*006a*/ 	.short	(.L_65 - .L_64)
	.align		4
.L_64:
        /*006c*/ 	.word	index@(.nv.constant0._Z9vectorAddPfS_S_i)
        /*0070*/ 	.short	0x0380
        /*0072*/ 	.short	0x001c


	//----- nvinfo : EIATTR_SW_WAR
	.align		4
.L_65:
        /*0074*/ 	.byte	0x04, 0x36
        /*0076*/ 	.short	(.L_67 - .L_66)
.L_66:
        /*0078*/ 	.word	0x00000008
.L_67:


//--------------------- .nv.callgraph             --------------------------
	.section	.nv.callgraph,"",@"SHT_CUDA_CALLGRAPH"
	.align	4
	.sectionentsize	8
	.align		4
        /*0000*/ 	.word	0x00000000
	.align		4
        /*0004*/ 	.word	0xffffffff
	.align		4
        /*0008*/ 	.word	0x00000000
	.align		4
        /*000c*/ 	.word	0xfffffffe
	.align		4
        /*0010*/ 	.word	0x00000000
	.align		4
        /*0014*/ 	.word	0xfffffffd
	.align		4
        /*0018*/ 	.word	0x00000000
	.align		4
        /*001c*/ 	.word	0xfffffffc


//--------------------- .text._Z13vectorAddSafePfS_S_i --------------------------
	.section	.text._Z13vectorAddSafePfS_S_i,"ax",@progbits
	.align	128
        .global         _Z13vectorAddSafePfS_S_i
        .type           _Z13vectorAddSafePfS_S_i,@function
        .size           _Z13vectorAddSafePfS_S_i,(.L_x_7 - _Z13vectorAddSafePfS_S_i)
        .other          _Z13vectorAddSafePfS_S_i,@"STO_CUDA_ENTRY STV_DEFAULT"
_Z13vectorAddSafePfS_S_i:
.text._Z13vectorAddSafePfS_S_i:
[----:B------:R-:W-:Y:S01]  /*0000*/  LDC R1, c[0x0][0x37c] ;  /* 0x0000df00ff017b82 */ /* 0x000fe20000000800 */
[----:B------:R-:W0:Y:S07]  /*0010*/  S2R R0, SR_TID.X ;  /* 0x0000000000007919 */ /* 0x000e2e0000002100 */
[----:B------:R-:W0:Y:S01]  /*0020*/  S2UR UR4, SR_CTAID.X ;  /* 0x00000000000479c3 */ /* 0x000e220000002500 */
[----:B------:R-:W1:Y:S07]  /*0030*/  LDCU UR5, c[0x0][0x398] ;  /* 0x00007300ff0577ac */ /* 0x000e6e0008000800 */
[----:B------:R-:W0:Y:S02]  /*0040*/  LDC R9, c[0x0][0x360] ;  /* 0x0000d800ff097b82 */ /* 0x000e240000000800 */
[----:B0-----:R-:W-:-:S05]  /*0050*/  IMAD R9, R9, UR4, R0 ;  /* 0x0000000409097c24 */ /* 0x001fca000f8e0200 */
[----:B-1----:R-:W-:-:S13]  /*0060*/  ISETP.GE.AND P0, PT, R9, UR5, PT ;  /* 0x0000000509007c0c */ /* 0x002fda000bf06270 */
[----:B------:R-:W-:Y:S05]  /*0070*/  @P0 EXIT ;  /* 0x000000000000094d */ /* 0x000fea0003800000 */
[----:B------:R-:W0:Y:S01]  /*0080*/  LDC.64 R4, c[0x0][0x388] ;  /* 0x0000e200ff047b82 */ /* 0x000e220000000a00 */
[----:B------:R-:W1:Y:S07]  /*0090*/  LDCU.64 UR4, c[0x0][0x358] ;  /* 0x00006b00ff0477ac */ /* 0x000e6e0008000a00 */
[----:B------:R-:W2:Y:S01]  /*00a0*/  LDC.64 R2, c[0x0][0x380] ;  /* 0x0000e000ff027b82 */ /* 0x000ea20000000a00 */
[----:B0-----:R-:W-:-:S06]  /*00b0*/  IMAD.WIDE R4, R9, 0x4, R4 ;  /* 0x0000000409047825 */ /* 0x001fcc00078e0204 */
[----:B-1----:R-:W3:Y:S01]  /*00c0*/  LDG.E R5, desc[UR4][R4.64] ;  /* 0x0000000404057981 */ /* 0x002ee2000c1e1900 */
[----:B--2---:R-:W-:-:S06]  /*00d0*/  IMAD.WIDE R2, R9, 0x4, R2 ;  /* 0x0000000409027825 */ /* 0x004fcc00078e0202 */
[----:B------:R-:W2:Y:S01]  /*00e0*/  LDG.E R2, desc[UR4][R2.64] ;  /* 0x0000000402027981 */ /* 0x000ea2000c1e1900 */
[----:B---3--:R-:W-:-:S04]  /*00f0*/  FSETP.NE.AND P0, PT, |R5|, +INF , PT ;  /* 0x7f8000000500780b */ /* 0x008fc80003f05200 */
[----:B--2---:R-:W-:-:S13]  /*0100*/  FSETP.EQU.OR P0, PT, |R2|, +INF , !P0 ;  /* 0x7f8000000200780b */ /* 0x004fda000470a600 */
[----:B------:R-:W0:Y:S01]  /*0110*/  @!P0 LDC.64 R6, c[0x0][0x390] ;  /* 0x0000e400ff068b82 */ /* 0x000e220000000a00 */
[----:B------:R-:W-:Y:S01]  /*0120*/  @!P0 FADD R11, R2, R5 ;  /* 0x00000005020b8221 */ /* 0x000fe20000000000 */
[----:B0-----:R-:W-:-:S05]  /*0130*/  @!P0 IMAD.WIDE R6, R9, 0x4, R6 ;  /* 0x0000000409068825 */ /* 0x001fca00078e0206 */
[----:B------:R0:W-:Y:S01]  /*0140*/  @!P0 STG.E desc[UR4][R6.64], R11 ;  /* 0x0000000b06008986 */ /* 0x0001e2000c101904 */
[----:B------:R-:W-:Y:S05]  /*0150*/  @!P0 EXIT ;  /* 0x000000000000894d */ /* 0x000fea0003800000 */
[----:B------:R-:W1:Y:S02]  /*0160*/  LDC.64 R2, c[0x0][0x390] ;  /* 0x0000e400ff027b82 */ /* 0x000e640000000a00 */
[----:B-1----:R-:W-:-:S05]  /*0170*/  IMAD.WIDE R2, R9, 0x4, R2 ;  /* 0x0000000409027825 */ /* 0x002fca00078e0202 */
[----:B------:R-:W-:Y:S01]  /*0180*/  STG.E desc[UR4][R2.64], RZ ;  /* 0x000000ff02007986 */ /* 0x000fe2000c101904 */
[----:B------:R-:W-:Y:S05]  /*0190*/  EXIT ;  /* 0x000000000000794d */ /* 0x000fea0003800000 */
.L_x_0:
[----:B------:R-:W-:-:S00]  /*01a0*/  BRA `(.L_x_0) ;  /* 0xfffffffc00fc7947 */ /* 0x000fc0000383ffff */
[----:B------:R-:W-:-:S00]  /*01b0*/  NOP ;  /* 0x0000000000007918 */ /* 0x000fc00000000000 */
        /* <DEDUP_REMOVED lines=12> */
.L_x_7:


//--------------------- .text._Z19vectorAddGridStridePfS_S_i --------------------------
	.section	.text._Z19vectorAddGridStridePfS_S_i,"ax",@progbits
	.align	128
        .global         _Z19vectorAddGridStridePfS_S_i
        .type           _Z19vectorAddGridStridePfS_S_i,@function
        .size           _Z19vectorAddGridStridePfS_S_i,(.L_x_8 - _Z19vectorAddGridStridePfS_S_i)
        .other          _Z19vectorAddGridStridePfS_S_i,@"STO_CUDA_ENTRY STV_DEFAULT"
_Z19vectorAddGridStridePfS_S_i:
.text._Z19vectorAddGridStridePfS_S_i:
[----:B------:R-:W-:Y:S01]  /*0000*/  LDC R1, c[0x0][0x37c] ;  /* 0x0000df00ff017b82 */ /* 0x000fe20000000800 */
[----:B------:R-:W0:Y:S07]  /*0010*/  S2R R3, SR_TID.X ;  /* 0x0000000000037919 */ /* 0x000e2e0000002100 */
[----:B------:R-:W0:Y:S01]  /*0020*/  S2UR UR4, SR_CTAID.X ;  /* 0x00000000000479c3 */ /* 0x000e220000002500 */
[----:B------:R-:W1:Y:S07]  /*0030*/  LDCU UR6, c[0x0][0x398] ;  /* 0x00007300ff0677ac */ /* 0x000e6e0008000800 */
[----:B------:R-:W0:Y:S01]  /*0040*/  LDC R0, c[0x0][0x360] ;  /* 0x0000d800ff007b82 */ /* 0x000e220000000800 */
[----:B------:R-:W2:Y:S01]  /*0050*/  LDCU UR5, c[0x0][0x370] ;  /* 0x00006e00ff0577ac */ /* 0x000ea20008000800 */
[----:B0-----:R-:W-:-:S02]  /*0060*/  IMAD R3, R0, UR4, R3 ;  /* 0x0000000400037c24 */ /* 0x001fc4000f8e0203 */
[----:B--2---:R-:W-:-:S03]  /*0070*/  IMAD R0, R0, UR5, RZ ;  /* 0x0000000500007c24 */ /* 0x004fc6000f8e02ff */
[----:B-1----:R-:W-:-:S13]  /*0080*/  ISETP.GE.AND P0, PT, R3, UR6, PT ;  /* 0x0000000603007c0c */ /* 0x002fda000bf06270 */
[----:B------:R-:W-:Y:S05]  /*0090*/  @P0 EXIT ;  /* 0x000000000000094d */ /* 0x000fea0003800000 */
[----:B------:R-:W0:Y:S01]  /*00a0*/  I2F.U32.RP R8, R0 ;  /* 0x0000000000087306 */ /* 0x000e220000209000 */
[----:B------:R-:W-:Y:S01]  /*00b0*/  IADD3 R2, PT, PT, R0, R3, RZ ;  /* 0x0000000300027210 */ /* 0x000fe20007ffe0ff */
[----:B------:R-:W1:Y:S01]  /*00c0*/  LDCU.64 UR4, c[0x0][0x358] ;  /* 0x00006b00ff0477ac */ /* 0x000e620008000a00 */
[----:B------:R-:W-:Y:S01]  /*00d0*/  IADD3 R9, PT, PT, RZ, -R0, RZ ;  /* 0x80000000ff097210 */ /* 0x000fe20007ffe0ff */
[----:B------:R-:W-:Y:S01]  /*00e0*/  BSSY.RECONVERGENT B0, `(.L_x_1) ;  /* 0x000002b000007945 */ /* 0x000fe20003800200 */
[C---:B------:R-:W-:Y:S02]  /*00f0*/  ISETP.GE.AND P0, PT, R2.reuse, UR6, PT ;  /* 0x0000000602007c0c */ /* 0x040fe4000bf06270 */
[----:B------:R-:W-:Y:S02]  /*0100*/  VIMNMX R7, PT, PT, R2, UR6, !PT ;  /* 0x0000000602077c48 */ /* 0x000fe4000ffe0100 */
[----:B------:R-:W-:Y:S02]  /*0110*/  SEL R6, RZ, 0x1, P0 ;  /* 0x00000001ff067807 */ /* 0x000fe40000000000 */
[----:B------:R-:W-:-:S02]  /*0120*/  ISETP.NE.U32.AND P2, PT, R0, RZ, PT ;  /* 0x000000ff0000720c */ /* 0x000fc40003f45070 */
[----:B------:R-:W-:Y:S01]  /*0130*/  IADD3 R7, PT, PT, R7, -R2, -R6 ;  /* 0x8000000207077210 */ /* 0x000fe20007ffe806 */
[----:B0-----:R-:W0:Y:S02]  /*0140*/  MUFU.RCP R8, R8 ;  /* 0x0000000800087308 */ /* 0x001e240000001000 */
[----:B0-----:R-:W-:-:S06]  /*0150*/  IADD3 R4, PT, PT, R8, 0xffffffe, RZ ;  /* 0x0ffffffe08047810 */ /* 0x001fcc0007ffe0ff */
[----:B------:R0:W2:Y:S02]  /*0160*/  F2I.FTZ.U32.TRUNC.NTZ R5, R4 ;  /* 0x0000000400057305 */ /* 0x0000a4000021f000 */
[----:B0-----:R-:W-:Y:S02]  /*0170*/  HFMA2 R4, -RZ, RZ, 0, 0 ;  /* 0x00000000ff047431 */ /* 0x001fe400000001ff */
[----:B--2---:R-:W-:-:S04]  /*0180*/  IMAD R9, R9, R5, RZ ;  /* 0x0000000509097224 */ /* 0x004fc800078e02ff */
[----:B------:R-:W-:-:S06]  /*0190*/  IMAD.HI.U32 R8, R5, R9, R4 ;  /* 0x0000000905087227 */ /* 0x000fcc00078e0004 */
[----:B------:R-:W-:-:S05]  /*01a0*/  IMAD.HI.U32 R5, R8, R7, RZ ;  /* 0x0000000708057227 */ /* 0x000fca00078e00ff */
[----:B------:R-:W-:-:S05]  /*01b0*/  IADD3 R2, PT, PT, -R5, RZ, RZ ;  /* 0x000000ff05027210 */ /* 0x000fca0007ffe1ff */
[----:B------:R-:W-:-:S05]  /*01c0*/  IMAD R7, R0, R2, R7 ;  /* 0x0000000200077224 */ /* 0x000fca00078e0207 */
[----:B------:R-:W-:-:S13]  /*01d0*/  ISETP.GE.U32.AND P0, PT, R7, R0, PT ;  /* 0x000000000700720c */ /* 0x000fda0003f06070 */
[----:B------:R-:W-:Y:S02]  /*01e0*/  @P0 IADD3 R7, PT, PT, -R0, R7, RZ ;  /* 0x0000000700070210 */ /* 0x000fe40007ffe1ff */
[----:B------:R-:W-:Y:S02]  /*01f0*/  @P0 IADD3 R5, PT, PT, R5, 0x1, RZ ;  /* 0x0000000105050810 */ /* 0x000fe40007ffe0ff */
[----:B------:R-:W-:-:S13]  /*0200*/  ISETP.GE.U32.AND P1, PT, R7, R0, PT ;  /* 0x000000000700720c */ /* 0x000fda0003f26070 */
[----:B------:R-:W-:Y:S02]  /*0210*/  @P1 IADD3 R5, PT, PT, R5, 0x1, RZ ;  /* 0x0000000105051810 */ /* 0x000fe40007ffe0ff */
[----:B------:R-:W-:-:S04]  /*0220*/  @!P2 LOP3.LUT R5, RZ, R0, RZ, 0x33, !PT ;  /* 0x00000000ff05a212 */ /* 0x000fc800078e33ff */
[----:B------:R-:W-:-:S04]  /*0230*/  IADD3 R2, PT, PT, R6, R5, RZ ;  /* 0x0000000506027210 */ /* 0x000fc80007ffe0ff */
[C---:B------:R-:W-:Y:S02]  /*0240*/  LOP3.LUT R4, R2.reuse, 0x3, RZ, 0xc0, !PT ;  /* 0x0000000302047812 */ /* 0x040fe400078ec0ff */
[----:B------:R-:W-:Y:S02]  /*0250*/  ISETP.GE.U32.AND P1, PT, R2, 0x3, PT ;  /* 0x000000030200780c */ /* 0x000fe40003f26070 */
[----:B------:R-:W-:-:S13]  /*0260*/  ISETP.NE.AND P0, PT, R4, 0x3, PT ;  /* 0x000000030400780c */ /* 0x000fda0003f05270 */
[----:B-1----:R-:W-:Y:S05]  /*0270*/  @!P0 BRA `(.L_x_2) ;  /* 0x0000000000448947 */ /* 0x002fea0003800000 */
[----:B------:R-:W0:Y:S01]  /*0280*/  LDC.64 R4, c[0x0][0x390] ;  /* 0x0000e400ff047b82 */ /* 0x000e220000000a00 */
[----:B------:R-:W-:-:S04]  /*0290*/  IADD3 R2, PT, PT, R2, 0x1, RZ ;  /* 0x0000000102027810 */ /* 0x000fc80007ffe0ff */
[----:B------:R-:W-:-:S03]  /*02a0*/  LOP3.LUT R2, R2, 0x3, RZ, 0xc0, !PT ;  /* 0x0000000302027812 */ /* 0x000fc600078ec0ff */
[----:B------:R-:W1:Y:S01]  /*02b0*/  LDC.64 R6, c[0x0][0x380] ;  /* 0x0000e000ff067b82 */ /* 0x000e620000000a00 */
[----:B------:R-:W-:-:S07]  /*02c0*/  IADD3 R2, PT, PT, -R2, RZ, RZ ;  /* 0x000000ff02027210 */ /* 0x000fce0007ffe1ff */
[----:B------:R-:W2:Y:S02]  /*02d0*/  LDC.64 R8, c[0x0][0x388] ;  /* 0x0000e200ff087b82 */ /* 0x000ea40000000a00 */
.L_x_3:
[----:B--2---:R-:W-:-:S04]  /*02e0*/  IMAD.WIDE R12, R3, 0x4, R8 ;  /* 0x00000004030c7825 */ /* 0x004fc800078e0208 */
[C---:B-1----:R-:W-:Y:S02]  /*02f0*/  IMAD.WIDE R14, R3.reuse, 0x4, R6 ;  /* 0x00000004030e7825 */ /* 0x042fe400078e0206 */
[----:B------:R-:W2:Y:S04]  /*0300*/  LDG.E R13, desc[UR4][R12.64] ;  /* 0x000000040c0d7981 */ /* 0x000ea8000c1e1900 */
[----:B------:R-:W2:Y:S01]  /*0310*/  LDG.E R14, desc[UR4][R14.64] ;  /* 0x000000040e0e7981 */ /* 0x000ea2000c1e1900 */
[----:B0--3--:R-:W-:Y:S01]  /*0320*/  IMAD.WIDE R10, R3, 0x4, R4 ;  /* 0x00000004030a7825 */ /* 0x009fe200078e0204 */
[----:B------:R-:W-:Y:S02]  /*0330*/  IADD3 R2, PT, PT, R2, 0x1, RZ ;  /* 0x0000000102027810 */ /* 0x000fe40007ffe0ff */
[----:B------:R-:W-:-:S02]  /*0340*/  IADD3 R3, PT, PT, R0, R3, RZ ;  /* 0x0000000300037210 */ /* 0x000fc40007ffe0ff */
[----:B------:R-:W-:Y:S01]  /*0350*/  ISETP.NE.AND P0, PT, R2, RZ, PT ;  /* 0x000000ff0200720c */ /* 0x000fe20003f05270 */
[----:B--2---:R-:W-:-:S05]  /*0360*/  FADD R17, R14, R13 ;  /* 0x0000000d0e117221 */ /* 0x004fca0000000000 */
[----:B------:R3:W-:Y:S07]  /*0370*/  STG.E desc[UR4][R10.64], R17 ;  /* 0x000000110a007986 */ /* 0x0007ee000c101904 */
[----:B------:R-:W-:Y:S05]  /*0380*/  @P0 BRA `(.L_x_3) ;  /* 0xfffffffc00d40947 */ /* 0x000fea000383ffff */
.L_x_2:
[----:B------:R-:W-:Y:S05]  /*0390*/  BSYNC.RECONVERGENT B0 ;  /* 0x0000000000007941 */ /* 0x000fea0003800200 */
.L_x_1:
[----:B------:R-:W-:Y:S05]  /*03a0*/  @!P1 EXIT ;  /* 0x000000000000994d */ /* 0x000fea0003800000 */
.L_x_4:
[----:B------:R-:W3:Y:S08]  /*03b0*/  LDC.64 R4, c[0x0][0x380] ;  /* 0x0000e000ff047b82 */ /* 0x000ef00000000a00 */
[----:B------:R-:W0:Y:S01]  /*03c0*/  LDC.64 R6, c[0x0][0x388] ;  /* 0x0000e200ff067b82 */ /* 0x000e220000000a00 */
[----:B---3--:R-:W-:-:S07]  /*03d0*/  IMAD.WIDE R10, R3, 0x4, R4 ;  /* 0x00000004030a7825 */ /* 0x008fce00078e0204 */
[----:B------:R-:W1:Y:S01]  /*03e0*/  LDC.64 R4, c[0x0][0x390] ;  /* 0x0000e400ff047b82 */ /* 0x000e620000000a00 */
[----:B--2---:R-:W2:Y:S01]  /*03f0*/  LDG.E R2, desc[UR4][R10.64] ;  /* 0x000000040a027981 */ /* 0x004ea2000c1e1900 */
[----:B0-----:R-:W-:-:S05]  /*0400*/  IMAD.WIDE R12, R3, 0x4, R6 ;  /* 0x00000004030c7825 */ /* 0x001fca00078e0206 */
[----:B------:R-:W2:Y:S01]  /*0410*/  LDG.E R7, desc[UR4][R12.64] ;  /* 0x000000040c077981 */ /* 0x000ea2000c1e1900 */
[----:B-1----:R-:W-:-:S04]  /*0420*/  IMAD.WIDE R16, R3, 0x4, R4 ;  /* 0x0000000403107825 */ /* 0x002fc800078e0204 */
[----:B------:R-:W-:-:S04]  /*0430*/  IMAD.WIDE R4, R0, 0x4, R10 ;  /* 0x0000000400047825 */ /* 0x000fc800078e020a */
[----:B--2---:R-:W-:Y:S01]  /*0440*/  FADD R19, R2, R7 ;  /* 0x0000000702137221 */ /* 0x004fe20000000000 */
[----:B------:R-:W-:-:S04]  /*0450*/  IMAD.WIDE R6, R0, 0x4, R12 ;  /* 0x0000000400067825 */ /* 0x000fc800078e020c */
[----:B------:R0:W-:Y:S04]  /*0460*/  STG.E desc[UR4][R16.64], R19 ;  /* 0x0000001310007986 */ /* 0x0001e8000c101904 */
[----:B------:R-:W2:Y:S04]  /*0470*/  LDG.E R2, desc[UR4][R4.64] ;  /* 0x0000000404027981 */ /* 0x000ea8000c1e1900 */
[----:B------:R-:W2:Y:S01]  /*0480*/  LDG.E R15, desc[UR4][R6.64] ;  /* 0x00000004060f7981 */ /* 0x000ea2000c1e1900 */
[----:B------:R-:W-:-:S04]  /*0490*/  IMAD.WIDE R8, R0, 0x4, R16 ;  /* 0x0000000400087825 */ /* 0x000fc800078e0210 */
[----:B------:R-:W-:-:S04]  /*04a0*/  IMAD.WIDE R10, R0, 0x4, R4 ;  /* 0x00000004000a7825 */ /* 0x000fc800078e0204 */
[----:B------:R-:W-:-:S04]  /*04b0*/  IMAD.WIDE R12, R0, 0x4, R6 ;  /* 0x00000004000c7825 */ /* 0x000fc800078e0206 */
[----:B--2---:R-:W-:-:S05]  /*04c0*/  FADD R21, R2, R15 ;  /* 0x0000000f02157221 */ /* 0x004fca0000000000 */
        /* <DEDUP_REMOVED lines=8> */
[----:B------:R-:W1:Y:S04]  /*0550*/  LDG.E R4, desc[UR4][R4.64] ;  /* 0x0000000404047981 */ /* 0x000e68000c1e1900 */
[----:B------:R-:W1:Y:S01]  /*0560*/  LDG.E R7, desc[UR4][R6.64] ;  /* 0x0000000406077981 */ /* 0x000e62000c1e1900 */
[C---:B0-----:R-:W-:Y:S01]  /*0570*/  IMAD.WIDE R16, R0.reuse, 0x4, R14 ;  /* 0x0000000400107825 */ /* 0x041fe200078e020e */
[----:B------:R-:W-:-:S04]  /*0580*/  LEA R3, R0, R3, 0x2 ;  /* 0x0000000300037211 */ /* 0x000fc800078e10ff */
[----:B------:R-:W-:Y:S01]  /*0590*/  ISETP.GE.AND P0, PT, R3, UR6, PT ;  /* 0x0000000603007c0c */ /* 0x000fe2000bf06270 */
[----:B-1----:R-:W-:-:S05]  /*05a0*/  FADD R9, R4, R7 ;  /* 0x0000000704097221 */ /* 0x002fca0000000000 */
[----:B------:R2:W-:Y:S07]  /*05b0*/  STG.E desc[UR4][R16.64], R9 ;  /* 0x0000000910007986 */ /* 0x0005ee000c101904 */
[----:B------:R-:W-:Y:S05]  /*05c0*/  @!P0 BRA `(.L_x_4) ;  /* 0xfffffffc00788947 */ /* 0x000fea000383ffff */
[----:B------:R-:W-:Y:S05]  /*05d0*/  EXIT ;  /* 0x000000000000794d */ /* 0x000fea0003800000 */
.L_x_5:
        /* <DEDUP_REMOVED lines=10> */
.L_x_8:


//--------------------- .text._Z9vectorAddPfS_S_i --------------------------
	.section	.text._Z9vectorAddPfS_S_i,"ax",@progbits
	.align	128
        .global         _Z9vectorAddPfS_S_i
        .type           _Z9vectorAddPfS_S_i,@function
        .size           _Z9vectorAddPfS_S_i,(.L_x_9 - _Z9vectorAddPfS_S_i)
        .other          _Z9vectorAddPfS_S_i,@"STO_CUDA_ENTRY STV_DEFAULT"
_Z9vectorAddPfS_S_i:
.text._Z9vectorAddPfS_S_i:
        /* <DEDUP_REMOVED lines=10> */
[----:B------:R-:W2:Y:S08]  /*00a0*/  LDC.64 R4, c[0x0][0x388] ;  /* 0x0000e200ff047b82 */ /* 0x000eb00000000a00 */
[----:B------:R-:W3:Y:S01]  /*00b0*/  LDC.64 R6, c[0x0][0x390] ;  /* 0x0000e400ff067b82 */ /* 0x000ee20000000a00 */
[----:B0-----:R-:W-:-:S06]  /*00c0*/  IMAD.WIDE R2, R9, 0x4, R2 ;  /* 0x0000000409027825 */ /* 0x001fcc00078e0202 */
[----:B-1----:R-:W4:Y:S01]  /*00d0*/  LDG.E R2, desc[UR4][R2.64] ;  /* 0x0000000402027981 */ /* 0x002f22000c1e1900 */
[----:B--2---:R-:W-:-:S06]  /*00e0*/  IMAD.WIDE R4, R9, 0x4, R4 ;  /* 0x0000000409047825 */ /* 0x004fcc00078e0204 */
[----:B------:R-:W4:Y:S01]  /*00f0*/  LDG.E R5, desc[UR4][R4.64] ;  /* 0x0000000404057981 */ /* 0x000f22000c1e1900 */
[----:B---3--:R-:W-:-:S04]  /*0100*/  IMAD.WIDE R6, R9, 0x4, R6 ;  /* 0x0000000409067825 */ /* 0x008fc800078e0206 */
[----:B----4-:R-:W-:-:S05]  /*0110*/  FADD R9, R2, R5 ;  /* 0x0000000502097221 */ /* 0x010fca0000000000 */
[----:B------:R-:W-:Y:S01]  /*0120*/  STG.E desc[UR4][R6.64], R9 ;  /* 0x0000000906007986 */ /* 0x000fe2000c101904 */
[----:B------:R-:W-:Y:S05]  /*0130*/  EXIT ;  /* 0x000000000000794d */ /* 0x000fea0003800000 */
.L_x_6:
        /* <DEDUP_REMOVED lines=12> */
.L_x_9:


//--------------------- .nv.shared.reserved.0     --------------------------
	.section	.nv.shared.reserved.0,"aw",@nobits
	.weak		__nv_reservedSMEM_offset_0_alias
	.size		__nv_reservedSMEM_offset_0_alias, 0, 64
	.other		__nv_reservedSMEM_offset_0_alias,@"STO_CUDA_RESERVED_SHARED STV_DEFAULT"
__nv_reservedSMEM_offset_0_alias:
	.zero		0
	.zero		64


//--------------------- .nv.constant0._Z13vectorAddSafePfS_S_i --------------------------
	.section	.nv.constant0._Z13vectorAddSafePfS_S_i,"a",@progbits
	.sectionflags	@""
	.align	4
.nv.constant0._Z13vectorAddSafePfS_S_i:
	.zero		924


//--------------------- .nv.constant0._Z19vectorAddGridStridePfS_S_i --------------------------
	.section	.nv.constant0._Z19vectorAddGridStridePfS_S_i,"a",@progbits
	.sectionflags	@""
	.align	4
.nv.constant0._Z19vectorAddGridStridePfS_S_i:
	.zero		924


//--------------------- .nv.constant0._Z9vectorAddPfS_S_i --------------------------
	.section	.nv.constant0._Z9vectorAddPfS_S_i,"a",@progbits
	.sectionflags	@""
	.align	4
.nv.constant0._Z9vectorAddPfS_S_i:
	.zero		924


//--------------------- SYMBOLS --------------------------

	.type		.nv.reservedSmem.offset0,@object
	.size		.nv.reservedSmem.offset0,0x4
